	.headerflags	@"EF_CUDA_TEXMODE_UNIFIED EF_CUDA_64BIT_ADDRESS EF_CUDA_ACCELERATORS EF_CUDA_SM90 EF_CUDA_VIRTUAL_SM(EF_CUDA_SM90)"
	.elftype	@"ET_EXEC"


//--------------------- .nv.info                  --------------------------
	.section	.nv.info,"",@"SHT_CUDA_INFO"
	.align	4


	//----- nvinfo : EIATTR_REGCOUNT
	.align		4
        /*0000*/ 	.byte	0x04, 0x2f
        /*0002*/ 	.short	(.L_1 - .L_0)
	.align		4
.L_0:
        /*0004*/ 	.word	index@(triton_mm)
        /*0008*/ 	.word	0x00000038


	//----- nvinfo : EIATTR_MIN_STACK_SIZE
	.align		4
.L_1:
        /*000c*/ 	.byte	0x04, 0x12
        /*000e*/ 	.short	(.L_3 - .L_2)
	.align		4
.L_2:
        /*0010*/ 	.word	index@(triton_mm)
        /*0014*/ 	.word	0x00000000


	//----- nvinfo : EIATTR_FRAME_SIZE
	.align		4
.L_3:
        /*0018*/ 	.byte	0x04, 0x11
        /*001a*/ 	.short	(.L_5 - .L_4)
	.align		4
.L_4:
        /*001c*/ 	.word	index@(triton_mm)
        /*0020*/ 	.word	0x00000000


	//----- nvinfo : EIATTR_MIN_STACK_SIZE
	.align		4
.L_5:
        /*0024*/ 	.byte	0x04, 0x12
        /*0026*/ 	.short	(.L_7 - .L_6)
	.align		4
.L_6:
        /*0028*/ 	.word	index@(triton_mm)
        /*002c*/ 	.word	0x00000000
.L_7:


//--------------------- .nv.info.triton_mm        --------------------------
	.section	.nv.info.triton_mm,"",@"SHT_CUDA_INFO"
	.sectionflags	@""
	.align	4


	//----- nvinfo : EIATTR_CUDA_API_VERSION
	.align		4
        /*0000*/ 	.byte	0x04, 0x37
        /*0002*/ 	.short	(.L_9 - .L_8)
.L_8:
        /*0004*/ 	.word	0x0000007c


	//----- nvinfo : EIATTR_KPARAM_INFO
	.align		4
.L_9:
        /*0008*/ 	.byte	0x04, 0x17
        /*000a*/ 	.short	(.L_11 - .L_10)
.L_10:
        /*000c*/ 	.word	0x00000000
        /*0010*/ 	.short	0x0002
        /*0012*/ 	.short	0x0010
        /*0014*/ 	.byte	0x00, 0xf0, 0x21, 0x00


	//----- nvinfo : EIATTR_KPARAM_INFO
	.align		4
.L_11:
        /*0018*/ 	.byte	0x04, 0x17
        /*001a*/ 	.short	(.L_13 - .L_12)
.L_12:
        /*001c*/ 	.word	0x00000000
        /*0020*/ 	.short	0x0001
        /*0022*/ 	.short	0x0008
        /*0024*/ 	.byte	0x00, 0xf0, 0x21, 0x00


	//----- nvinfo : EIATTR_KPARAM_INFO
	.align		4
.L_13:
        /*0028*/ 	.byte	0x04, 0x17
        /*002a*/ 	.short	(.L_15 - .L_14)
.L_14:
        /*002c*/ 	.word	0x00000000
        /*0030*/ 	.short	0x0000
        /*0032*/ 	.short	0x0000
        /*0034*/ 	.byte	0x00, 0xf0, 0x21, 0x00


	//----- nvinfo : EIATTR_SPARSE_MMA_MASK
	.align		4
.L_15:
        /*0038*/ 	.byte	0x03, 0x50
        /*003a*/ 	.short	0x0000


	//----- nvinfo : EIATTR_MAXREG_COUNT
	.align		4
        /*003c*/ 	.byte	0x03, 0x1b
        /*003e*/ 	.short	0x00ff


	//----- nvinfo : EIATTR_EXIT_INSTR_OFFSETS
	.align		4
        /*0040*/ 	.byte	0x04, 0x1c
        /*0042*/ 	.short	(.L_17 - .L_16)


	//   ....[0]....
.L_16:
        /*0044*/ 	.word	0x00001340


	//   ....[1]....
        /*0048*/ 	.word	0x00001370


	//----- nvinfo : EIATTR_MAX_THREADS
	.align		4
.L_17:
        /*004c*/ 	.byte	0x04, 0x05
        /*004e*/ 	.short	(.L_19 - .L_18)
.L_18:
        /*0050*/ 	.word	0x00000080
        /*0054*/ 	.word	0x00000001
        /*0058*/ 	.word	0x00000001


	//----- nvinfo : EIATTR_CBANK_PARAM_SIZE
	.align		4
.L_19:
        /*005c*/ 	.byte	0x03, 0x19
        /*005e*/ 	.short	0x0018


	//----- nvinfo : EIATTR_PARAM_CBANK
	.align		4
        /*0060*/ 	.byte	0x04, 0x0a
        /*0062*/ 	.short	(.L_21 - .L_20)
	.align		4
.L_20:
        /*0064*/ 	.word	index@(.nv.constant0.triton_mm)
        /*0068*/ 	.short	0x0210
        /*006a*/ 	.short	0x0018


	//----- nvinfo : EIATTR_SW_WAR
	.align		4
.L_21:
        /*006c*/ 	.byte	0x04, 0x36
        /*006e*/ 	.short	(.L_23 - .L_22)
.L_22:
        /*0070*/ 	.word	0x00000008
.L_23:


//--------------------- .nv.callgraph             --------------------------
	.section	.nv.callgraph,"",@"SHT_CUDA_CALLGRAPH"
	.align	4
	.sectionentsize	8
	.align		4
        /*0000*/ 	.word	0x00000000
	.align		4
        /*0004*/ 	.word	0xffffffff
	.align		4
        /*0008*/ 	.word	0x00000000
	.align		4
        /*000c*/ 	.word	0xfffffffe
	.align		4
        /*0010*/ 	.word	0x00000000
	.align		4
        /*0014*/ 	.word	0xfffffffd
	.align		4
        /*0018*/ 	.word	0x00000000
	.align		4
        /*001c*/ 	.word	0xfffffffc


//--------------------- .text.triton_mm           --------------------------
	.section	.text.triton_mm,"ax",@progbits
	.sectionflags	@"SHF_BARRIERS=1"
	.align	128
        .global         triton_mm
        .type           triton_mm,@function
        .size           triton_mm,(.L_x_2 - triton_mm)
        .other          triton_mm,@"STO_CUDA_ENTRY STV_DEFAULT"
triton_mm:
.text.triton_mm:
[----:B------:R-:W1:Y:S08]  /*0000*/  LDC R1, c[0x0][0x28] ;  /* 0x00000a00ff017b82 */ /* 0x000e700000000800 */
[----:B------:R-:W2:Y:S01]  /*0010*/  S2UR UR18, SR_CTAID.X ;  /* 0x00000000001279c3 */ /* 0x000ea20000002500 */
[----:B------:R-:W-:Y:S01]  /*0020*/  ULDC.64 UR16, c[0x0][0x208] ;  /* 0x0000820000107ab9 */ /* 0x000fe20000000a00 */
[----:B------:R-:W-:-:S02]  /*0030*/  CS2R R24, SRZ ;  /* 0x0000000000187805 */ /* 0x000fc4000001ff00 */
[----:B------:R-:W-:Y:S02]  /*0040*/  CS2R R26, SRZ ;  /* 0x00000000001a7805 */ /* 0x000fe4000001ff00 */
[----:B------:R-:W-:Y:S02]  /*0050*/  CS2R R28, SRZ ;  /* 0x00000000001c7805 */ /* 0x000fe4000001ff00 */
[----:B------:R-:W-:Y:S01]  /*0060*/  CS2R R30, SRZ ;  /* 0x00000000001e7805 */ /* 0x000fe2000001ff00 */
[----:B------:R-:W-:Y:S01]  /*0070*/  UMOV UR11, 0xffffffe0 ;  /* 0xffffffe0000b7882 */ /* 0x000fe20000000000 */
[----:B--2---:R-:W-:-:S04]  /*0080*/  UIMAD.WIDE UR4, UR18, 0x38e38e39, URZ ;  /* 0x38e38e39120478a5 */ /* 0x004fc8000f8e023f */
[----:B------:R-:W-:-:S04]  /*0090*/  USHF.R.U32.HI UR4, URZ, 0x1f, UR5 ;  /* 0x0000001f3f047899 */ /* 0x000fc80008011605 */
[----:B------:R-:W-:-:S03]  /*00a0*/  ULEA.HI.SX32 UR6, UR5, UR4, 0x19 ;  /* 0x0000000405067291 */ /* 0x000fc6000f8fca3f */
[----:B------:R-:W-:Y:S01]  /*00b0*/  UMOV UR4, 0x1 ;  /* 0x0000000100047882 */ /* 0x000fe20000000000 */
[----:B------:R-:W-:Y:S02]  /*00c0*/  UIMAD UR8, UR6, -0x240, UR18 ;  /* 0xfffffdc0060878a4 */ /* 0x000fe4000f8e0212 */
[----:B------:R-:W-:-:S04]  /*00d0*/  UIMAD UR4, UR6, -0x8, UR4 ;  /* 0xfffffff8060478a4 */ /* 0x000fc8000f8e0204 */
[----:B------:R-:W-:Y:S01]  /*00e0*/  UISETP.LT.AND UP0, UPT, UR4, 0x8, UPT ;  /* 0x000000080400788c */ /* 0x000fe2000bf01270 */
[----:B------:R-:W-:-:S03]  /*00f0*/  IMAD.U32 R4, RZ, RZ, UR8 ;  /* 0x00000008ff047e24 */ /* 0x000fc6000f8e00ff */
[----:B------:R-:W-:Y:S02]  /*0100*/  USEL UR7, UR4, 0x8, UP0 ;  /* 0x0000000804077887 */ /* 0x000fe40008000000 */
[----:B------:R-:W-:Y:S01]  /*0110*/  IABS R4, R4 ;  /* 0x0000000400047213 */ /* 0x000fe20000000000 */
[----:B------:R-:W-:Y:S01]  /*0120*/  UMOV UR4, URZ ;  /* 0x0000003f00047c82 */ /* 0x000fe20008000000 */
[----:B------:R-:W-:Y:S02]  /*0130*/  ULOP3.LUT UR8, UR8, UR7, URZ, 0x3c, !UPT ;  /* 0x0000000708087292 */ /* 0x000fe4000f8e3c3f */
[----:B------:R-:W-:Y:S01]  /*0140*/  IMAD.U32 R3, RZ, RZ, UR7 ;  /* 0x00000007ff037e24 */ /* 0x000fe2000f8e00ff */
[----:B------:R-:W-:Y:S02]  /*0150*/  R2UR UR10, R4 ;  /* 0x00000000040a72ca */ /* 0x000fe400000e0000 */
[----:B------:R-:W2:Y:S02]  /*0160*/  S2R R4, SR_TID.X ;  /* 0x0000000000047919 */ /* 0x000ea40000002100 */
[----:B------:R-:W-:-:S02]  /*0170*/  IABS R0, R3 ;  /* 0x0000000300007213 */ /* 0x000fc40000000000 */
[----:B------:R-:W-:Y:S02]  /*0180*/  IABS R3, R3 ;  /* 0x0000000300037213 */ /* 0x000fe40000000000 */
[----:B------:R-:W-:-:S13]  /*0190*/  R2UR UR19, R0 ;  /* 0x00000000001372ca */ /* 0x000fda00000e0000 */
[----:B------:R-:W3:Y:S01]  /*01a0*/  I2F.RP R0, UR19 ;  /* 0x0000001300007d06 */ /* 0x000ee20008209400 */
[----:B--2---:R-:W-:Y:S01]  /*01b0*/  SHF.R.U32.HI R49, RZ, 0x2, R4 ;  /* 0x00000002ff317819 */ /* 0x004fe20000011604 */
[----:B------:R-:W-:-:S06]  /*01c0*/  IMAD.SHL.U32 R5, R4, 0x8, RZ ;  /* 0x0000000804057824 */ /* 0x000fcc00078e00ff */
[----:B---3--:R-:W2:Y:S01]  /*01d0*/  MUFU.RCP R0, R0 ;  /* 0x0000000000007308 */ /* 0x008ea20000001000 */
[--C-:B------:R-:W-:Y:S01]  /*01e0*/  SHF.R.U32.HI R45, RZ, 0x4, R4.reuse ;  /* 0x00000004ff2d7819 */ /* 0x100fe20000011604 */
[----:B------:R-:W-:Y:S01]  /*01f0*/  IMAD.SHL.U32 R41, R4, 0x20, RZ ;  /* 0x0000002004297824 */ /* 0x000fe200078e00ff */
[----:B------:R-:W-:Y:S02]  /*0200*/  SGXT.U32 R49, R49, 0x5 ;  /* 0x000000053131781a */ /* 0x000fe40000000000 */
[----:B------:R-:W-:Y:S02]  /*0210*/  LOP3.LUT R13, R5, 0x18, R4, 0x48, !PT ;  /* 0x00000018050d7812 */ /* 0x000fe400078e4804 */
[C---:B------:R-:W-:Y:S02]  /*0220*/  LOP3.LUT R48, R49.reuse, 0x20, RZ, 0xfc, !PT ;  /* 0x0000002031307812 */ /* 0x040fe400078efcff */
[C---:B------:R-:W-:Y:S02]  /*0230*/  LOP3.LUT R47, R49.reuse, 0x40, RZ, 0xfc, !PT ;  /* 0x00000040312f7812 */ /* 0x040fe400078efcff */
[----:B------:R-:W-:Y:S01]  /*0240*/  LOP3.LUT R46, R49, 0x60, RZ, 0xfc, !PT ;  /* 0x00000060312e7812 */ /* 0x000fe200078efcff */
[--C-:B------:R-:W-:Y:S01]  /*0250*/  IMAD R48, R48, 0x20, R13.reuse ;  /* 0x0000002030307824 */ /* 0x100fe200078e020d */
[----:B------:R-:W-:Y:S01]  /*0260*/  LOP3.LUT R5, R5, 0x18, RZ, 0xc0, !PT ;  /* 0x0000001805057812 */ /* 0x000fe200078ec0ff */
[----:B------:R-:W-:Y:S01]  /*0270*/  IMAD R47, R47, 0x20, R13 ;  /* 0x000000202f2f7824 */ /* 0x000fe200078e020d */
[----:B------:R-:W-:Y:S01]  /*0280*/  SHF.R.U32.HI R43, RZ, 0x5, R4 ;  /* 0x00000005ff2b7819 */ /* 0x000fe20000011604 */
[----:B--2---:R-:W-:Y:S01]  /*0290*/  VIADD R2, R0, 0xffffffe ;  /* 0x0ffffffe00027836 */ /* 0x004fe20000000000 */
[----:B------:R-:W-:Y:S01]  /*02a0*/  SGXT.U32 R45, R45, 0x1 ;  /* 0x000000012d2d781a */ /* 0x000fe20000000000 */
[----:B------:R-:W-:Y:S01]  /*02b0*/  IMAD.MOV R0, RZ, RZ, -R3 ;  /* 0x000000ffff007224 */ /* 0x000fe200078e0a03 */
[----:B------:R-:W-:Y:S01]  /*02c0*/  SGXT.U32 R43, R43, 0x2 ;  /* 0x000000022b2b781a */ /* 0x000fe20000000000 */
[----:B------:R-:W-:Y:S01]  /*02d0*/  IMAD R46, R46, 0x20, R13 ;  /* 0x000000202e2e7824 */ /* 0x000fe200078e020d */
[----:B------:R-:W-:Y:S01]  /*02e0*/  LOP3.LUT R41, R41, 0x1e0, RZ, 0xe2, !PT ;  /* 0x000001e029297812 */ /* 0x000fe200078ee2ff */
[----:B------:R-:W2:Y:S01]  /*02f0*/  F2I.FTZ.U32.TRUNC.NTZ R2, R2 ;  /* 0x0000000200027305 */ /* 0x000ea2000021f000 */
[----:B------:R-:W-:-:S02]  /*0300*/  R2UR UR14, R0 ;  /* 0x00000000000e72ca */ /* 0x000fc400000e0000 */
[----:B--2---:R-:W-:-:S13]  /*0310*/  R2UR UR5, R2 ;  /* 0x00000000020572ca */ /* 0x004fda00000e0000 */
[----:B------:R-:W-:-:S04]  /*0320*/  UIADD3 UR9, URZ, -UR5, URZ ;  /* 0x800000053f097290 */ /* 0x000fc8000fffe03f */
[----:B------:R-:W-:-:S04]  /*0330*/  UIMAD UR9, UR9, UR19, URZ ;  /* 0x00000013090972a4 */ /* 0x000fc8000f8e023f */
[----:B------:R-:W-:-:S07]  /*0340*/  UIMAD.WIDE.U32 UR4, UR5, UR9, UR4 ;  /* 0x00000009050472a5 */ /* 0x000fce000f8e0004 */
[----:B------:R-:W-:Y:S02]  /*0350*/  UMOV UR9, UR5 ;  /* 0x0000000500097c82 */ /* 0x000fe40008000000 */
[----:B------:R-:W-:-:S04]  /*0360*/  UIMAD.WIDE.U32 UR4, UR9, UR10, URZ ;  /* 0x0000000a090472a5 */ /* 0x000fc8000f8e003f */
[----:B------:R-:W-:-:S04]  /*0370*/  UIMAD UR4, UR5, UR14, UR10 ;  /* 0x0000000e050472a4 */ /* 0x000fc8000f8e020a */
[----:B------:R-:W-:-:S11]  /*0380*/  UISETP.GT.U32.AND UP1, UPT, UR19, UR4, UPT ;  /* 0x000000041300728c */ /* 0x000fd6000bf24070 */
[----:B------:R-:W-:Y:S02]  /*0390*/  @!UP1 UIADD3 UR4, UR4, -UR19, URZ ;  /* 0x8000001304049290 */ /* 0x000fe4000fffe03f */
[----:B------:R-:W-:Y:S02]  /*03a0*/  @!UP1 UIADD3 UR5, UR5, 0x1, URZ ;  /* 0x0000000105059890 */ /* 0x000fe4000fffe03f */
[----:B------:R-:W-:Y:S02]  /*03b0*/  UISETP.GE.U32.AND UP0, UPT, UR4, UR19, UPT ;  /* 0x000000130400728c */ /* 0x000fe4000bf06070 */
[----:B------:R-:W-:Y:S01]  /*03c0*/  UISETP.GE.AND UP1, UPT, UR8, URZ, UPT ;  /* 0x0000003f0800728c */ /* 0x000fe2000bf26270 */
[----:B------:R-:W2:Y:S01]  /*03d0*/  S2UR UR8, SR_CgaCtaId ;  /* 0x00000000000879c3 */ /* 0x000ea20000008800 */
[----:B------:R-:W-:-:S07]  /*03e0*/  UMOV UR4, 0x400 ;  /* 0x0000040000047882 */ /* 0x000fce0000000000 */
[----:B------:R-:W-:Y:S02]  /*03f0*/  @UP0 UIADD3 UR5, UR5, 0x1, URZ ;  /* 0x0000000105050890 */ /* 0x000fe4000fffe03f */
[----:B------:R-:W-:Y:S02]  /*0400*/  UISETP.NE.AND UP0, UPT, UR7, URZ, UPT ;  /* 0x0000003f0700728c */ /* 0x000fe4000bf05270 */
[----:B------:R-:W-:Y:S02]  /*0410*/  ULOP3.LUT UR7, URZ, UR7, URZ, 0x33, !UPT ;  /* 0x000000073f077292 */ /* 0x000fe4000f8e333f */
[----:B------:R-:W-:-:S04]  /*0420*/  @!UP1 UIADD3 UR5, -UR5, URZ, URZ ;  /* 0x0000003f05059290 */ /* 0x000fc8000fffe13f */
[----:B------:R-:W-:-:S04]  /*0430*/  USEL UR5, UR7, UR5, !UP0 ;  /* 0x0000000507057287 */ /* 0x000fc8000c000000 */
[----:B------:R-:W-:Y:S02]  /*0440*/  USHF.L.U32 UR15, UR5, 0x7, URZ ;  /* 0x00000007050f7899 */ /* 0x000fe4000800063f */
[----:B--2---:R-:W-:Y:S01]  /*0450*/  UPRMT UR8, UR8, 0x654, UR4 ;  /* 0x0000065408087896 */ /* 0x004fe20008000004 */
[----:B------:R-:W-:Y:S02]  /*0460*/  UMOV UR5, 0x1 ;  /* 0x0000000100057882 */ /* 0x000fe40000000000 */
[----:B------:R-:W-:Y:S01]  /*0470*/  UMOV UR4, URZ ;  /* 0x0000003f00047c82 */ /* 0x000fe20008000000 */
[----:B------:R-:W-:Y:S01]  /*0480*/  LOP3.LUT R0, R49, UR15, RZ, 0xfc, !PT ;  /* 0x0000000f31007c12 */ /* 0x000fe2000f8efcff */
[----:B------:R-:W-:Y:S01]  /*0490*/  IMAD.U32 R6, RZ, RZ, UR15 ;  /* 0x0000000fff067e24 */ /* 0x000fe2000f8e00ff */
[----:B------:R-:W-:Y:S01]  /*04a0*/  LEA R17, R47, UR8, 0x1 ;  /* 0x000000082f117c11 */ /* 0x000fe2000f8e08ff */
[----:B------:R-:W-:Y:S01]  /*04b0*/  IMAD.U32 R8, RZ, RZ, UR15 ;  /* 0x0000000fff087e24 */ /* 0x000fe2000f8e00ff */
[----:B------:R-:W-:Y:S01]  /*04c0*/  LEA R19, R46, UR8, 0x1 ;  /* 0x000000082e137c11 */ /* 0x000fe2000f8e08ff */
[----:B------:R-:W-:Y:S01]  /*04d0*/  IMAD.HI R2, R0, 0x38e38e39, RZ ;  /* 0x38e38e3900027827 */ /* 0x000fe200078e02ff */
[----:B------:R-:W-:Y:S01]  /*04e0*/  LOP3.LUT R6, R6, 0x20, R49, 0xfe, !PT ;  /* 0x0000002006067812 */ /* 0x000fe200078efe31 */
[----:B------:R-:W-:Y:S01]  /*04f0*/  UIADD3 UR10, UR8, 0x800, URZ ;  /* 0x00000800080a7890 */ /* 0x000fe2000fffe03f */
[----:B------:R-:W-:Y:S01]  /*0500*/  LOP3.LUT R7, R8, 0x40, R49, 0xfe, !PT ;  /* 0x0000004008077812 */ /* 0x000fe200078efe31 */
[----:B------:R-:W-:Y:S01]  /*0510*/  IMAD.U32 R10, RZ, RZ, UR15 ;  /* 0x0000000fff0a7e24 */ /* 0x000fe2000f8e00ff */
[----:B------:R-:W-:Y:S01]  /*0520*/  SHF.R.U32.HI R3, RZ, 0x1f, R2 ;  /* 0x0000001fff037819 */ /* 0x000fe20000011602 */
[----:B------:R-:W-:Y:S01]  /*0530*/  IMAD.HI R8, R6, 0x38e38e39, RZ ;  /* 0x38e38e3906087827 */ /* 0x000fe200078e02ff */
[----:B------:R-:W-:-:S02]  /*0540*/  UMOV UR13, UR8 ;  /* 0x00000008000d7c82 */ /* 0x000fc40008000000 */
[----:B------:R-:W-:Y:S01]  /*0550*/  LEA.HI.SX32 R9, R2, R3, 0x15 ;  /* 0x0000000302097211 */ /* 0x000fe200078faaff */
[----:B------:R-:W-:Y:S01]  /*0560*/  IMAD.HI R12, R7, 0x38e38e39, RZ ;  /* 0x38e38e39070c7827 */ /* 0x000fe200078e02ff */
[----:B------:R-:W-:Y:S01]  /*0570*/  SHF.R.U32.HI R11, RZ, 0x1f, R8 ;  /* 0x0000001fff0b7819 */ /* 0x000fe20000011608 */
[----:B------:R-:W2:Y:S01]  /*0580*/  LDC.64 R2, c[0x0][0x218] ;  /* 0x00008600ff027b82 */ /* 0x000ea20000000a00 */
[----:B------:R-:W-:Y:S01]  /*0590*/  LOP3.LUT R10, R10, 0x60, R49, 0xfe, !PT ;  /* 0x000000600a0a7812 */ /* 0x000fe200078efe31 */
[----:B------:R-:W-:Y:S01]  /*05a0*/  IMAD R0, R9, -0x2400, R0 ;  /* 0xffffdc0009007824 */ /* 0x000fe200078e0200 */
[----:B------:R-:W-:Y:S01]  /*05b0*/  LEA.HI.SX32 R11, R8, R11, 0x15 ;  /* 0x0000000b080b7211 */ /* 0x000fe200078faaff */
[----:B------:R-:W-:Y:S01]  /*05c0*/  IMAD R49, R49, 0x20, R13 ;  /* 0x0000002031317824 */ /* 0x000fe200078e020d */
[----:B------:R-:W-:Y:S01]  /*05d0*/  SHF.R.U32.HI R13, RZ, 0x1f, R12 ;  /* 0x0000001fff0d7819 */ /* 0x000fe2000001160c */
[----:B------:R-:W-:Y:S01]  /*05e0*/  IMAD.HI R14, R10, 0x38e38e39, RZ ;  /* 0x38e38e390a0e7827 */ /* 0x000fe200078e02ff */
[----:B------:R-:W-:Y:S01]  /*05f0*/  UMOV UR12, UR10 ;  /* 0x0000000a000c7c82 */ /* 0x000fe20008000000 */
[----:B------:R-:W3:Y:S01]  /*0600*/  LDC.64 R8, c[0x0][0x210] ;  /* 0x00008400ff087b82 */ /* 0x000ee20000000a00 */
[----:B------:R-:W-:Y:S01]  /*0610*/  LEA.HI.SX32 R12, R12, R13, 0x15 ;  /* 0x0000000d0c0c7211 */ /* 0x000fe200078faaff */
[----:B------:R-:W-:Y:S01]  /*0620*/  IMAD R6, R11, -0x2400, R6 ;  /* 0xffffdc000b067824 */ /* 0x000fe200078e0206 */
[----:B------:R-:W-:Y:S01]  /*0630*/  SHF.R.U32.HI R15, RZ, 0x1f, R14 ;  /* 0x0000001fff0f7819 */ /* 0x000fe2000001160e */
[----:B------:R-:W-:-:S02]  /*0640*/  IMAD.SHL.U32 R11, R4, 0x4, RZ ;  /* 0x00000004040b7824 */ /* 0x000fc400078e00ff */
[----:B------:R-:W-:Y:S01]  /*0650*/  IMAD R12, R12, -0x2400, R7 ;  /* 0xffffdc000c0c7824 */ /* 0x000fe200078e0207 */
[----:B------:R-:W-:Y:S01]  /*0660*/  LEA.HI.SX32 R15, R14, R15, 0x15 ;  /* 0x0000000f0e0f7211 */ /* 0x000fe200078faaff */
[--C-:B------:R-:W-:Y:S01]  /*0670*/  IMAD R21, R0, 0xc00, R5.reuse ;  /* 0x00000c0000157824 */ /* 0x100fe200078e0205 */
[----:B------:R-:W-:Y:S01]  /*0680*/  SHF.R.U32.HI R14, RZ, 0x1, R4 ;  /* 0x00000001ff0e7819 */ /* 0x000fe20000011604 */
[--C-:B------:R-:W-:Y:S01]  /*0690*/  IMAD R7, R6, 0xc00, R5.reuse ;  /* 0x00000c0006077824 */ /* 0x100fe200078e0205 */
[----:B------:R-:W-:Y:S01]  /*06a0*/  LOP3.LUT R13, R11, 0x1c, RZ, 0xc0, !PT ;  /* 0x0000001c0b0d7812 */ /* 0x000fe200078ec0ff */
[----:B------:R-:W-:Y:S01]  /*06b0*/  IMAD R10, R15, -0x2400, R10 ;  /* 0xffffdc000f0a7824 */ /* 0x000fe200078e020a */
[----:B------:R-:W-:Y:S01]  /*06c0*/  LOP3.LUT R14, R11, 0x18, R14, 0x48, !PT ;  /* 0x000000180b0e7812 */ /* 0x000fe200078e480e */
[--C-:B------:R-:W-:Y:S01]  /*06d0*/  IMAD R15, R12, 0xc00, R5.reuse ;  /* 0x00000c000c0f7824 */ /* 0x100fe200078e0205 */
[----:B------:R-:W-:Y:S01]  /*06e0*/  SHF.R.U32.HI R0, RZ, 0x3, R4 ;  /* 0x00000003ff007819 */ /* 0x000fe20000011604 */
[----:B------:R-:W-:Y:S01]  /*06f0*/  IMAD R5, R10, 0xc00, R5 ;  /* 0x00000c000a057824 */ /* 0x000fe200078e0205 */
[----:B------:R-:W-:Y:S01]  /*0700*/  LOP3.LUT R14, R14, 0x1e4, R11, 0xf8, !PT ;  /* 0x000001e40e0e7812 */ /* 0x000fe200078ef80b */
[----:B--2---:R-:W-:Y:S01]  /*0710*/  IMAD.WIDE R20, R21, 0x2, R2 ;  /* 0x0000000215147825 */ /* 0x004fe200078e0202 */
[----:B------:R-:W-:-:S02]  /*0720*/  SGXT.U32 R0, R0, 0x1 ;  /* 0x000000010000781a */ /* 0x000fc40000000000 */
[----:B------:R-:W-:Y:S01]  /*0730*/  LEA R50, R14, UR8, 0x1 ;  /* 0x000000080e327c11 */ /* 0x000fe2000f8e08ff */
[----:B------:R-:W-:Y:S01]  /*0740*/  IMAD.WIDE R6, R7, 0x2, R2 ;  /* 0x0000000207067825 */ /* 0x000fe200078e0202 */
[----:B------:R-:W-:Y:S02]  /*0750*/  SHF.R.U32.HI R14, RZ, 0x1, R4 ;  /* 0x00000001ff0e7819 */ /* 0x000fe40000011604 */
[----:B------:R-:W-:Y:S01]  /*0760*/  IADD3 R36, P0, R20, 0x80, RZ ;  /* 0x0000008014247810 */ /* 0x000fe20007f1e0ff */
[----:B------:R-:W-:Y:S01]  /*0770*/  IMAD.WIDE R10, R15, 0x2, R2 ;  /* 0x000000020f0a7825 */ /* 0x000fe200078e0202 */
[----:B------:R-:W-:-:S03]  /*0780*/  LEA R15, R48, UR8, 0x1 ;  /* 0x00000008300f7c11 */ /* 0x000fc6000f8e08ff */
[----:B---3--:R-:W-:-:S04]  /*0790*/  IMAD.WIDE.U32 R12, R13, 0x2, R8 ;  /* 0x000000020d0c7825 */ /* 0x008fc800078e0008 */
[----:B------:R-:W-:Y:S01]  /*07a0*/  IMAD.WIDE R2, R5, 0x2, R2 ;  /* 0x0000000205027825 */ /* 0x000fe200078e0202 */
[----:B------:R-:W-:Y:S01]  /*07b0*/  LEA R5, R49, UR8, 0x1 ;  /* 0x0000000831057c11 */ /* 0x000fe2000f8e08ff */
[----:B------:R-:W-:Y:S01]  /*07c0*/  @!PT LDS RZ, [RZ] ;  /* 0x00000000fffff984 */ /* 0x000fe20000000800 */
[----:B------:R-:W-:Y:S01]  /*07d0*/  @!PT LDS RZ, [RZ] ;  /* 0x00000000fffff984 */ /* 0x000fe20000000800 */
[----:B------:R-:W-:Y:S01]  /*07e0*/  @!PT LDS RZ, [RZ] ;  /* 0x00000000fffff984 */ /* 0x000fe20000000800 */
[----:B------:R-:W-:Y:S02]  /*07f0*/  LDGSTS.E.64 [R50], desc[UR16][R12.64] ;  /* 0x000000000c327fae */ /* 0x000fe4000b921a50 */
[----:B------:R-:W-:Y:S02]  /*0800*/  IMAD.X R37, RZ, RZ, R21, P0 ;  /* 0x000000ffff257224 */ /* 0x000fe400000e0615 */
[----:B------:R-:W0:Y:S04]  /*0810*/  LDGDEPBAR ;  /* 0x00000000000079af */ /* 0x000e280000000000 */
[----:B------:R-:W-:Y:S04]  /*0820*/  LDGSTS.E.BYPASS.128 [R5+0x800], desc[UR16][R20.64] ;  /* 0x0080000014057fae */ /* 0x000fe8000b901c50 */
[----:B------:R-:W-:Y:S04]  /*0830*/  LDGSTS.E.BYPASS.128 [R15+0x800], desc[UR16][R6.64] ;  /* 0x00800000060f7fae */ /* 0x000fe8000b901c50 */
[----:B------:R-:W-:Y:S04]  /*0840*/  LDGSTS.E.BYPASS.128 [R17+0x800], desc[UR16][R10.64] ;  /* 0x008000000a117fae */ /* 0x000fe8000b901c50 */
[----:B------:R-:W-:Y:S04]  /*0850*/  LDGSTS.E.BYPASS.128 [R19+0x800], desc[UR16][R2.64] ;  /* 0x0080000002137fae */ /* 0x000fe8000b901c50 */
[----:B------:R-:W0:Y:S01]  /*0860*/  LDGDEPBAR ;  /* 0x00000000000079af */ /* 0x000e220000000000 */
[----:B------:R-:W-:Y:S06]  /*0870*/  BAR.SYNC.DEFER_BLOCKING 0x0 ;  /* 0x0000000000007b1d */ /* 0x000fec0000010000 */
[----:B------:R-:W-:Y:S01]  /*0880*/  @!PT LDS RZ, [RZ] ;  /* 0x00000000fffff984 */ /* 0x000fe20000000800 */
[----:B------:R-:W-:Y:S01]  /*0890*/  @!PT LDS RZ, [RZ] ;  /* 0x00000000fffff984 */ /* 0x000fe20000000800 */
[----:B------:R-:W-:Y:S01]  /*08a0*/  @!PT LDS RZ, [RZ] ;  /* 0x00000000fffff984 */ /* 0x000fe20000000800 */
[----:B------:R2:W-:Y:S04]  /*08b0*/  LDGSTS.E.64 [R50+0x400], desc[UR16][R12.64+0x40] ;  /* 0x004000400c327fae */ /* 0x0005e8000b921a50 */
[----:B------:R-:W0:Y:S04]  /*08c0*/  LDGDEPBAR ;  /* 0x00000000000079af */ /* 0x000e280000000000 */
[----:B------:R3:W-:Y:S04]  /*08d0*/  LDGSTS.E.BYPASS.128 [R5+0x2800], desc[UR16][R20.64+0x40] ;  /* 0x0280004014057fae */ /* 0x0007e8000b901c50 */
[----:B------:R4:W-:Y:S01]  /*08e0*/  LDGSTS.E.BYPASS.128 [R15+0x2800], desc[UR16][R6.64+0x40] ;  /* 0x02800040060f7fae */ /* 0x0009e2000b901c50 */
[----:B--2---:R-:W-:-:S02]  /*08f0*/  IMAD.SHL.U32 R12, R45, 0x20, RZ ;  /* 0x000000202d0c7824 */ /* 0x004fc400078e00ff */
[----:B------:R-:W-:Y:S01]  /*0900*/  IMAD.SHL.U32 R13, R43, 0x8, RZ ;  /* 0x000000082b0d7824 */ /* 0x000fe200078e00ff */
[----:B------:R-:W-:Y:S04]  /*0910*/  LDGSTS.E.BYPASS.128 [R17+0x2800], desc[UR16][R10.64+0x40] ;  /* 0x028000400a117fae */ /* 0x000fe8000b901c50 */
[----:B------:R2:W-:Y:S01]  /*0920*/  LDGSTS.E.BYPASS.128 [R19+0x2800], desc[UR16][R2.64+0x40] ;  /* 0x0280004002137fae */ /* 0x0005e2000b901c50 */
[----:B---3--:R-:W-:Y:S02]  /*0930*/  SGXT.U32 R5, R14, 0x2 ;  /* 0x000000020e05781a */ /* 0x008fe40000000000 */
[----:B------:R-:W-:Y:S02]  /*0940*/  CS2R R20, SRZ ;  /* 0x0000000000147805 */ /* 0x000fe4000001ff00 */
[----:B------:R-:W-:Y:S01]  /*0950*/  LOP3.LUT R13, R12, R13, RZ, 0xfc, !PT ;  /* 0x0000000d0c0d7212 */ /* 0x000fe200078efcff */
[----:B------:R-:W0:Y:S01]  /*0960*/  LDGDEPBAR ;  /* 0x00000000000079af */ /* 0x000e220000000000 */
[----:B------:R-:W-:-:S02]  /*0970*/  LOP3.LUT R12, R45, R5, RZ, 0x3c, !PT ;  /* 0x000000052d0c7212 */ /* 0x000fc400078e3cff */
[----:B------:R-:W-:Y:S02]  /*0980*/  LOP3.LUT R14, R0, R5, RZ, 0x3c, !PT ;  /* 0x00000005000e7212 */ /* 0x000fe400078e3cff */
[----:B------:R-:W-:Y:S01]  /*0990*/  LOP3.LUT R13, R13, 0x7, R4, 0xf8, !PT ;  /* 0x000000070d0d7812 */ /* 0x000fe200078ef804 */
[----:B------:R-:W-:Y:S01]  /*09a0*/  IMAD.SHL.U32 R12, R12, 0x8, RZ ;  /* 0x000000080c0c7824 */ /* 0x000fe200078e00ff */
[----:B------:R-:W-:Y:S01]  /*09b0*/  LOP3.LUT R16, R5, 0x2, R0, 0x1e, !PT ;  /* 0x0000000205107812 */ /* 0x000fe200078e1e00 */
[----:B----4-:R-:W-:Y:S01]  /*09c0*/  IMAD.SHL.U32 R15, R14, 0x8, RZ ;  /* 0x000000080e0f7824 */ /* 0x010fe200078e00ff */
[----:B------:R-:W-:Y:S01]  /*09d0*/  LOP3.LUT R0, R5, 0x2, R45, 0x1e, !PT ;  /* 0x0000000205007812 */ /* 0x000fe200078e1e2d */
[----:B------:R-:W-:Y:S01]  /*09e0*/  IMAD.SHL.U32 R40, R13, 0x20, RZ ;  /* 0x000000200d287824 */ /* 0x000fe200078e00ff */
[----:B------:R-:W-:Y:S01]  /*09f0*/  LOP3.LUT R44, R12, R41, RZ, 0xfc, !PT ;  /* 0x000000290c2c7212 */ /* 0x000fe200078efcff */
[----:B------:R-:W-:Y:S01]  /*0a00*/  IMAD.SHL.U32 R23, R16, 0x8, RZ ;  /* 0x0000000810177824 */ /* 0x000fe200078e00ff */
[----:B------:R-:W-:Y:S01]  /*0a10*/  LOP3.LUT R5, R4, 0x7, RZ, 0xc0, !PT ;  /* 0x0000000704057812 */ /* 0x000fe200078ec0ff */
[----:B------:R-:W-:Y:S01]  /*0a20*/  IMAD.SHL.U32 R0, R0, 0x8, RZ ;  /* 0x0000000800007824 */ /* 0x000fe200078e00ff */
[----:B------:R-:W-:-:S02]  /*0a30*/  LEA R12, R44, UR8, 0x1 ;  /* 0x000000082c0c7c11 */ /* 0x000fc4000f8e08ff */
[----:B------:R-:W-:Y:S01]  /*0a40*/  LOP3.LUT R42, R40, R15, RZ, 0xfc, !PT ;  /* 0x0000000f282a7212 */ /* 0x000fe200078efcff */
[----:B------:R-:W-:Y:S01]  /*0a50*/  IMAD.WIDE.U32 R8, R5, 0x8, R8 ;  /* 0x0000000805087825 */ /* 0x000fe200078e0008 */
[----:B------:R-:W-:Y:S02]  /*0a60*/  LOP3.LUT R41, R41, R0, RZ, 0xfc, !PT ;  /* 0x0000000029297212 */ /* 0x000fe400078efcff */
[----:B------:R-:W-:Y:S02]  /*0a70*/  IADD3 R0, P0, R2, 0x80, RZ ;  /* 0x0000008002007810 */ /* 0x000fe40007f1e0ff */
[----:B------:R-:W-:Y:S01]  /*0a80*/  LEA R22, R42, UR8, 0x1 ;  /* 0x000000082a167c11 */ /* 0x000fe2000f8e08ff */
[----:B------:R-:W-:-:S04]  /*0a90*/  DEPBAR.LE SB0, 0x2 ;  /* 0x000080800000791a */ /* 0x000fc80000000000 */
[----:B------:R-:W-:Y:S01]  /*0aa0*/  BAR.SYNC.DEFER_BLOCKING 0x0 ;  /* 0x0000000000007b1d */ /* 0x000fe20000010000 */
[----:B-12---:R-:W-:Y:S01]  /*0ab0*/  IADD3 R2, P1, R10, 0x80, RZ ;  /* 0x000000800a027810 */ /* 0x006fe20007f3e0ff */
[----:B------:R-:W-:Y:S01]  /*0ac0*/  IMAD.X R3, RZ, RZ, R3, P0 ;  /* 0x000000ffff037224 */ /* 0x000fe200000e0603 */
[----:B------:R-:W-:Y:S02]  /*0ad0*/  IADD3 R38, P3, R8, 0x80, RZ ;  /* 0x0000008008267810 */ /* 0x000fe40007f7e0ff */
[----:B------:R-:W-:Y:S01]  /*0ae0*/  IADD3 R6, P2, R6, 0x80, RZ ;  /* 0x0000008006067810 */ /* 0x000fe20007f5e0ff */
[----:B------:R-:W-:Y:S01]  /*0af0*/  IMAD.X R5, RZ, RZ, R11, P1 ;  /* 0x000000ffff057224 */ /* 0x000fe200008e060b */
[----:B------:R-:W-:Y:S01]  /*0b00*/  LOP3.LUT R40, R40, R23, RZ, 0xfc, !PT ;  /* 0x0000001728287212 */ /* 0x000fe200078efcff */
[----:B------:R-:W-:Y:S01]  /*0b10*/  IMAD.X R39, RZ, RZ, R9, P3 ;  /* 0x000000ffff277224 */ /* 0x000fe200018e0609 */
[----:B------:R-:W-:Y:S01]  /*0b20*/  CS2R R8, SRZ ;  /* 0x0000000000087805 */ /* 0x000fe2000001ff00 */
[----:B------:R-:W-:Y:S01]  /*0b30*/  IMAD.X R7, RZ, RZ, R7, P2 ;  /* 0x000000ffff077224 */ /* 0x000fe200010e0607 */
[----:B------:R-:W-:Y:S01]  /*0b40*/  CS2R R10, SRZ ;  /* 0x00000000000a7805 */ /* 0x000fe2000001ff00 */
[----:B------:R-:W1:Y:S04]  /*0b50*/  LDSM.16.M88.4 R12, [R12] ;  /* 0x000000000c0c783b */ /* 0x000e680000000200 */
[----:B------:R-:W2:Y:S04]  /*0b60*/  LDSM.16.M88.4 R32, [R22+0x800] ;  /* 0x000800001620783b */ /* 0x000ea80000000200 */
[----:B------:R3:W4:Y:S02]  /*0b70*/  LDSM.16.M88.4 R16, [R22+0x1800] ;  /* 0x001800001610783b */ /* 0x0007240000000200 */
[----:B-1-3--:R-:W-:-:S07]  /*0b80*/  CS2R R22, SRZ ;  /* 0x0000000000167805 */ /* 0x00afce000001ff00 */
.L_x_0:
[----:B-123--:R-:W-:Y:S01]  /*0b90*/  HMMA.16816.F32.BF16 R20, R12, R32, R20 ;  /* 0x000000200c14723c */ /* 0x00efe20000041814 */
[----:B------:R-:W-:Y:S02]  /*0ba0*/  UIADD3 UR11, UR11, 0x20, URZ ;  /* 0x000000200b0b7890 */ /* 0x000fe4000fffe03f */
[----:B------:R-:W-:Y:S02]  /*0bb0*/  UIADD3 UR5, UR5, 0x1, URZ ;  /* 0x0000000105057890 */ /* 0x000fe4000fffe03f */
[----:B------:R-:W-:Y:S01]  /*0bc0*/  UISETP.GE.U32.AND UP1, UPT, UR11, 0xbc0, UPT ;  /* 0x00000bc00b00788c */ /* 0x000fe2000bf26070 */
[----:B------:R-:W-:Y:S01]  /*0bd0*/  HMMA.16816.F32.BF16 R24, R12, R34, R24 ;  /* 0x000000220c18723c */ /* 0x000fe20000041818 */
[----:B------:R-:W-:Y:S01]  /*0be0*/  LEA R32, R40, UR12, 0x1 ;  /* 0x0000000c28207c11 */ /* 0x000fe2000f8e08ff */
[----:B------:R-:W-:Y:S02]  /*0bf0*/  UISETP.GE.AND UP2, UPT, UR5, 0x2, UPT ;  /* 0x000000020500788c */ /* 0x000fe4000bf46270 */
[----:B------:R-:W-:Y:S01]  /*0c00*/  UIADD3 UR4, UR4, 0x1, URZ ;  /* 0x0000000104047890 */ /* 0x000fe2000fffe03f */
[----:B------:R-:W-:Y:S01]  /*0c10*/  PLOP3.LUT P0, PT, PT, PT, UP1, 0x80, 0x0 ;  /* 0x000000000000781c */ /* 0x000fe20003f0f018 */
[----:B----4-:R-:W-:Y:S01]  /*0c20*/  HMMA.16816.F32.BF16 R28, R12, R16, R28 ;  /* 0x000000100c1c723c */ /* 0x010fe2000004181c */
[----:B------:R-:W-:Y:S01]  /*0c30*/  LEA R34, R41, UR13, 0x1 ;  /* 0x0000000d29227c11 */ /* 0x000fe2000f8e08ff */
[----:B------:R-:W-:-:S02]  /*0c40*/  USEL UR5, UR5, URZ, !UP2 ;  /* 0x0000003f05057287 */ /* 0x000fc4000d000000 */
[----:B------:R-:W-:Y:S02]  /*0c50*/  UISETP.GE.AND UP1, UPT, UR4, 0x2, UPT ;  /* 0x000000020400788c */ /* 0x000fe4000bf26270 */
[----:B------:R-:W-:Y:S01]  /*0c60*/  HMMA.16816.F32.BF16 R8, R12, R18, R8 ;  /* 0x000000120c08723c */ /* 0x000fe20000041808 */
[----:B------:R1:W-:Y:S01]  /*0c70*/  LDSM.16.M88.4 R12, [R34] ;  /* 0x00000000220c783b */ /* 0x0003e20000000200 */
[----:B------:R-:W-:Y:S01]  /*0c80*/  IMAD.U32 R33, RZ, RZ, UR5 ;  /* 0x00000005ff217e24 */ /* 0x000fe2000f8e00ff */
[----:B------:R-:W-:Y:S02]  /*0c90*/  ULEA UR12, UR5, UR10, 0xd ;  /* 0x0000000a050c7291 */ /* 0x000fe4000f8e683f */
[----:B------:R-:W2:Y:S01]  /*0ca0*/  LDSM.16.M88.4 R16, [R32] ;  /* 0x000000002010783b */ /* 0x000ea20000000200 */
[----:B------:R-:W-:Y:S01]  /*0cb0*/  IMAD R33, R33, 0x400, R50 ;  /* 0x0000040021217824 */ /* 0x000fe200078e0232 */
[----:B------:R-:W-:Y:S02]  /*0cc0*/  USEL UR4, UR4, URZ, !UP1 ;  /* 0x0000003f04047287 */ /* 0x000fe4000c800000 */
[----:B------:R-:W-:Y:S01]  /*0cd0*/  LEA R35, R49, UR12, 0x1 ;  /* 0x0000000c31237c11 */ /* 0x000fe2000f8e08ff */
[----:B------:R-:W-:Y:S01]  /*0ce0*/  UISETP.GE.U32.AND UP1, UPT, UR11, 0xbe0, UPT ;  /* 0x00000be00b00788c */ /* 0x000fe2000bf26070 */
[----:B------:R-:W-:Y:S01]  /*0cf0*/  LEA R51, R48, UR12, 0x1 ;  /* 0x0000000c30337c11 */ /* 0x000fe2000f8e08ff */
[----:B------:R-:W-:Y:S01]  /*0d00*/  ULEA UR13, UR4, UR8, 0xa ;  /* 0x00000008040d7291 */ /* 0x000fe2000f8e503f */
[----:B------:R-:W-:-:S02]  /*0d10*/  LEA R53, R47, UR12, 0x1 ;  /* 0x0000000c2f357c11 */ /* 0x000fc4000f8e08ff */
[----:B-1----:R-:W-:Y:S01]  /*0d20*/  LEA R34, R46, UR12, 0x1 ;  /* 0x0000000c2e227c11 */ /* 0x002fe2000f8e08ff */
[----:B------:R-:W-:Y:S01]  /*0d30*/  ULEA UR12, UR4, UR10, 0xd ;  /* 0x0000000a040c7291 */ /* 0x000fe2000f8e683f */
[----:B------:R-:W-:Y:S01]  /*0d40*/  PLOP3.LUT P5, PT, PT, PT, UP1, 0x80, 0x0 ;  /* 0x000000000000781c */ /* 0x000fe20003faf018 */
[----:B--2---:R-:W-:Y:S06]  /*0d50*/  HMMA.16816.F32.BF16 R20, R12, R16, R20 ;  /* 0x000000100c14723c */ /* 0x004fec0000041814 */
[----:B------:R-:W-:Y:S01]  /*0d60*/  HMMA.16816.F32.BF16 R24, R12, R18, R24 ;  /* 0x000000120c18723c */ /* 0x000fe20000041818 */
[----:B------:R1:W2:Y:S01]  /*0d70*/  LDSM.16.M88.4 R16, [R32+0x1000] ;  /* 0x001000002010783b */ /* 0x0002a20000000200 */
[----:B------:R-:W-:Y:S01]  /*0d80*/  BAR.SYNC.DEFER_BLOCKING 0x0 ;  /* 0x0000000000007b1d */ /* 0x000fe20000010000 */
[----:B-1----:R-:W-:Y:S01]  /*0d90*/  IMAD.MOV.U32 R32, RZ, RZ, R2 ;  /* 0x000000ffff207224 */ /* 0x002fe200078e0002 */
[----:B------:R-:W-:-:S04]  /*0da0*/  IADD3 R2, P1, R2, 0x40, RZ ;  /* 0x0000004002027810 */ /* 0x000fc80007f3e0ff */
[----:B------:R-:W-:Y:S01]  /*0db0*/  @!PT LDS RZ, [RZ] ;  /* 0x00000000fffff984 */ /* 0x000fe20000000800 */
[----:B------:R-:W-:Y:S01]  /*0dc0*/  @!PT LDS RZ, [RZ] ;  /* 0x00000000fffff984 */ /* 0x000fe20000000800 */
[----:B------:R-:W-:Y:S01]  /*0dd0*/  @!PT LDS RZ, [RZ] ;  /* 0x00000000fffff984 */ /* 0x000fe20000000800 */
[----:B------:R1:W-:Y:S04]  /*0de0*/  LDGSTS.E.64 [R33], desc[UR16][R38.64], !P0 ;  /* 0x0000000026217fae */ /* 0x0003e8000c121a50 */
[----:B------:R-:W0:Y:S04]  /*0df0*/  LDGDEPBAR ;  /* 0x00000000000079af */ /* 0x000e280000000000 */
[----:B------:R3:W-:Y:S01]  /*0e00*/  LDGSTS.E.BYPASS.128 [R35], desc[UR16][R36.64], !P0 ;  /* 0x0000000024237fae */ /* 0x0007e2000c101c50 */
[----:B-1----:R-:W-:-:S03]  /*0e10*/  IMAD.MOV.U32 R33, RZ, RZ, R5 ;  /* 0x000000ffff217224 */ /* 0x002fc600078e0005 */
[----:B------:R1:W-:Y:S01]  /*0e20*/  LDGSTS.E.BYPASS.128 [R51], desc[UR16][R6.64], !P0 ;  /* 0x0000000006337fae */ /* 0x0003e2000c101c50 */
[----:B--2---:R-:W-:Y:S01]  /*0e30*/  HMMA.16816.F32.BF16 R28, R12, R16, R28 ;  /* 0x000000100c1c723c */ /* 0x004fe2000004181c */
[----:B------:R-:W-:Y:S01]  /*0e40*/  IADD3 R38, P4, R38, 0x40, RZ ;  /* 0x0000004026267810 */ /* 0x000fe20007f9e0ff */
[----:B------:R-:W-:Y:S01]  /*0e50*/  IMAD.X R5, RZ, RZ, R5, P1 ;  /* 0x000000ffff057224 */ /* 0x000fe200008e0605 */
[----:B------:R2:W-:Y:S03]  /*0e60*/  LDGSTS.E.BYPASS.128 [R53], desc[UR16][R32.64], !P0 ;  /* 0x0000000020357fae */ /* 0x0005e6000c101c50 */
[----:B------:R-:W-:Y:S01]  /*0e70*/  HMMA.16816.F32.BF16 R8, R12, R18, R8 ;  /* 0x000000120c08723c */ /* 0x000fe20000041808 */
[----:B---3--:R-:W-:Y:S01]  /*0e80*/  IADD3 R36, P3, R36, 0x40, RZ ;  /* 0x0000004024247810 */ /* 0x008fe20007f7e0ff */
[----:B------:R-:W-:Y:S01]  /*0e90*/  IMAD.X R39, RZ, RZ, R39, P4 ;  /* 0x000000ffff277224 */ /* 0x000fe200020e0627 */
[----:B-1----:R-:W-:-:S03]  /*0ea0*/  LEA R51, R42, UR12, 0x1 ;  /* 0x0000000c2a337c11 */ /* 0x002fc6000f8e08ff */
[----:B------:R-:W-:Y:S01]  /*0eb0*/  IMAD.X R37, RZ, RZ, R37, P3 ;  /* 0x000000ffff257224 */ /* 0x000fe200018e0625 */
[----:B------:R-:W-:Y:S01]  /*0ec0*/  LEA R12, R44, UR13, 0x1 ;  /* 0x0000000d2c0c7c11 */ /* 0x000fe2000f8e08ff */
[----:B--2---:R-:W-:Y:S01]  /*0ed0*/  IMAD.MOV.U32 R32, RZ, RZ, R0 ;  /* 0x000000ffff207224 */ /* 0x004fe200078e0000 */
[----:B------:R-:W-:Y:S01]  /*0ee0*/  IADD3 R6, P2, R6, 0x40, RZ ;  /* 0x0000004006067810 */ /* 0x000fe20007f5e0ff */
[----:B------:R-:W-:-:S04]  /*0ef0*/  IMAD.MOV.U32 R33, RZ, RZ, R3 ;  /* 0x000000ffff217224 */ /* 0x000fc800078e0003 */
[----:B------:R-:W-:Y:S01]  /*0f00*/  IMAD.X R7, RZ, RZ, R7, P2 ;  /* 0x000000ffff077224 */ /* 0x000fe200010e0607 */
[----:B------:R1:W-:Y:S01]  /*0f10*/  LDGSTS.E.BYPASS.128 [R34], desc[UR16][R32.64], !P0 ;  /* 0x0000000020227fae */ /* 0x0003e2000c101c50 */
[----:B------:R-:W-:-:S03]  /*0f20*/  IADD3 R0, P0, R0, 0x40, RZ ;  /* 0x0000004000007810 */ /* 0x000fc60007f1e0ff */
[----:B------:R-:W0:Y:S02]  /*0f30*/  LDGDEPBAR ;  /* 0x00000000000079af */ /* 0x000e240000000000 */
[----:B------:R-:W-:Y:S01]  /*0f40*/  IMAD.X R3, RZ, RZ, R3, P0 ;  /* 0x000000ffff037224 */ /* 0x000fe200000e0603 */
[----:B------:R-:W-:-:S04]  /*0f50*/  DEPBAR.LE SB0, 0x2 ;  /* 0x000080800000791a */ /* 0x000fc80000000000 */
[----:B------:R-:W-:Y:S06]  /*0f60*/  BAR.SYNC.DEFER_BLOCKING 0x0 ;  /* 0x0000000000007b1d */ /* 0x000fec0000010000 */
[----:B------:R-:W2:Y:S04]  /*0f70*/  LDSM.16.M88.4 R12, [R12] ;  /* 0x000000000c0c783b */ /* 0x000ea80000000200 */
[----:B-1----:R1:W3:Y:S04]  /*0f80*/  LDSM.16.M88.4 R32, [R51] ;  /* 0x000000003320783b */ /* 0x0022e80000000200 */
[----:B------:R1:W4:Y:S01]  /*0f90*/  LDSM.16.M88.4 R16, [R51+0x1000] ;  /* 0x001000003310783b */ /* 0x0003220000000200 */
[----:B------:R-:W-:Y:S05]  /*0fa0*/  @!P5 BRA `(.L_x_0) ;  /* 0xfffffff800f8d947 */ /* 0x000fea000383ffff */
[----:B------:R-:W-:Y:S01]  /*0fb0*/  IABS R0, UR18 ;  /* 0x0000001200007c13 */ /* 0x000fe20008000000 */
[----:B------:R-:W-:-:S04]  /*0fc0*/  DEPBAR.LE SB0, 0x0 ;  /* 0x000080000000791a */ /* 0x000fc80000000000 */
[----:B------:R-:W-:Y:S01]  /*0fd0*/  R2UR UR10, R0 ;  /* 0x00000000000a72ca */ /* 0x000fe200000e0000 */
[C---:B------:R-:W-:Y:S01]  /*0fe0*/  IMAD.SHL.U32 R0, R4.reuse, 0x2, RZ ;  /* 0x0000000204007824 */ /* 0x040fe200078e00ff */
[C---:B------:R-:W-:Y:S01]  /*0ff0*/  LOP3.LUT R2, R4.reuse, 0x1f, RZ, 0xc0, !PT ;  /* 0x0000001f04027812 */ /* 0x040fe200078ec0ff */
[----:B------:R-:W-:Y:S01]  /*1000*/  IMAD.SHL.U32 R3, R43, 0x8, RZ ;  /* 0x000000082b037824 */ /* 0x000fe200078e00ff */
[----:B------:R-:W-:Y:S01]  /*1010*/  F2FP.BF16.F32.PACK_AB R21, R21, R20 ;  /* 0x000000141515723e */ /* 0x000fe200000010ff */
[----:B------:R-:W-:Y:S01]  /*1020*/  IMAD.SHL.U32 R5, R4, 0x8, RZ ;  /* 0x0000000804057824 */ /* 0x000fe200078e00ff */
[----:B------:R-:W-:Y:S01]  /*1030*/  SHF.R.U32.HI R2, RZ, 0x2, R2 ;  /* 0x00000002ff027819 */ /* 0x000fe20000011602 */
[----:B------:R-:W-:Y:S01]  /*1040*/  UISETP.GE.AND UP2, UPT, UR18, URZ, UPT ;  /* 0x0000003f1200728c */ /* 0x000fe2000bf46270 */
[----:B------:R-:W-:Y:S01]  /*1050*/  LOP3.LUT R3, R3, 0x6, R0, 0xf8, !PT ;  /* 0x0000000603037812 */ /* 0x000fe200078ef800 */
[----:B------:R-:W-:Y:S01]  /*1060*/  IMAD.SHL.U32 R0, R43, 0x2, RZ ;  /* 0x000000022b007824 */ /* 0x000fe200078e00ff */
[----:B------:R-:W-:Y:S01]  /*1070*/  F2FP.BF16.F32.PACK_AB R23, R23, R22 ;  /* 0x000000161717723e */ /* 0x000fe200000010ff */
[----:B------:R-:W-:Y:S01]  /*1080*/  IMAD.U32 R6, RZ, RZ, UR15 ;  /* 0x0000000fff067e24 */ /* 0x000fe2000f8e00ff */
[----:B------:R-:W-:Y:S01]  /*1090*/  F2FP.BF16.F32.PACK_AB R25, R25, R24 ;  /* 0x000000181919723e */ /* 0x000fe200000010ff */
[----:B------:R-:W-:Y:S01]  /*10a0*/  IMAD R2, R2, 0x88, R3 ;  /* 0x0000008802027824 */ /* 0x000fe200078e0203 */
[----:B------:R-:W-:Y:S01]  /*10b0*/  LOP3.LUT R45, R0, R45, RZ, 0xfc, !PT ;  /* 0x0000002d002d7212 */ /* 0x000fe200078efcff */
[----:B------:R-:W-:Y:S01]  /*10c0*/  UIMAD.WIDE.U32 UR4, UR9, UR10, URZ ;  /* 0x0000000a090472a5 */ /* 0x000fe2000f8e003f */
[----:B------:R-:W-:-:S02]  /*10d0*/  LOP3.LUT R0, R5, 0x78, RZ, 0xc0, !PT ;  /* 0x0000007805007812 */ /* 0x000fc400078ec0ff */
[----:B------:R-:W-:Y:S01]  /*10e0*/  F2FP.BF16.F32.PACK_AB R27, R27, R26 ;  /* 0x0000001a1b1b723e */ /* 0x000fe200000010ff */
[----:B------:R-:W-:Y:S01]  /*10f0*/  UIMAD UR5, UR5, UR14, UR10 ;  /* 0x0000000e050572a4 */ /* 0x000fe2000f8e020a */
[----:B------:R-:W-:Y:S01]  /*1100*/  F2FP.BF16.F32.PACK_AB R29, R29, R28 ;  /* 0x0000001c1d1d723e */ /* 0x000fe200000010ff */
[----:B------:R-:W-:Y:S01]  /*1110*/  IMAD R45, R45, 0x88, R0 ;  /* 0x000000882d2d7824 */ /* 0x000fe200078e0200 */
[----:B------:R-:W-:Y:S01]  /*1120*/  F2FP.BF16.F32.PACK_AB R31, R31, R30 ;  /* 0x0000001e1f1f723e */ /* 0x000fe200000010ff */
[----:B------:R-:W-:Y:S01]  /*1130*/  UISETP.GT.U32.AND UP1, UPT, UR19, UR5, UPT ;  /* 0x000000051300728c */ /* 0x000fe2000bf24070 */
[----:B------:R-:W-:Y:S02]  /*1140*/  F2FP.BF16.F32.PACK_AB R9, R9, R8 ;  /* 0x000000080909723e */ /* 0x000fe400000010ff */
[----:B------:R-:W-:Y:S02]  /*1150*/  F2FP.BF16.F32.PACK_AB R11, R11, R10 ;  /* 0x0000000a0b0b723e */ /* 0x000fe400000010ff */
[----:B------:R-:W-:Y:S01]  /*1160*/  LEA R0, R2, UR8, 0x1 ;  /* 0x0000000802007c11 */ /* 0x000fe2000f8e08ff */
[----:B------:R-:W-:Y:S01]  /*1170*/  BAR.SYNC.DEFER_BLOCKING 0x0 ;  /* 0x0000000000007b1d */ /* 0x000fe20000010000 */
[----:B------:R-:W-:-:S02]  /*1180*/  LEA R45, R45, UR8, 0x1 ;  /* 0x000000082d2d7c11 */ /* 0x000fc4000f8e08ff */
[----:B------:R-:W-:Y:S02]  /*1190*/  SHF.R.U32.HI R4, RZ, 0x4, R4 ;  /* 0x00000004ff047819 */ /* 0x000fe40000011604 */
[----:B------:R-:W-:-:S03]  /*11a0*/  @!UP1 UIADD3 UR5, UR5, -UR19, URZ ;  /* 0x8000001305059290 */ /* 0x000fc6000fffe03f */
[----:B------:R-:W5:Y:S01]  /*11b0*/  LDC.64 R2, c[0x0][0x220] ;  /* 0x00008800ff027b82 */ /* 0x000f620000000a00 */
[----:B------:R-:W-:Y:S01]  /*11c0*/  LOP3.LUT R5, R6, 0x78, R5, 0xf8, !PT ;  /* 0x0000007806057812 */ /* 0x000fe200078ef805 */
[----:B------:R-:W-:-:S03]  /*11d0*/  UISETP.GT.U32.AND UP1, UPT, UR19, UR5, UPT ;  /* 0x000000051300728c */ /* 0x000fc6000bf24070 */
[----:B------:R-:W-:-:S08]  /*11e0*/  ISETP.GE.AND P0, PT, R5, 0x2400, PT ;  /* 0x000024000500780c */ /* 0x000fd00003f06270 */
[----:B------:R-:W-:Y:S01]  /*11f0*/  @!UP1 UIADD3 UR5, UR5, -UR19, URZ ;  /* 0x8000001305059290 */ /* 0x000fe2000fffe03f */
[----:B------:R-:W-:Y:S03]  /*1200*/  STS [R0], R21 ;  /* 0x0000001500007388 */ /* 0x000fe60000000800 */
[----:B------:R-:W-:Y:S01]  /*1210*/  @!UP2 UIADD3 UR5, -UR5, URZ, URZ ;  /* 0x0000003f0505a290 */ /* 0x000fe2000fffe13f */
[----:B------:R-:W-:Y:S03]  /*1220*/  STS [R0+0x880], R23 ;  /* 0x0008801700007388 */ /* 0x000fe60000000800 */
[----:B------:R-:W-:Y:S01]  /*1230*/  USEL UR5, UR7, UR5, !UP0 ;  /* 0x0000000507057287 */ /* 0x000fe2000c000000 */
[----:B-1---5:R-:W-:Y:S01]  /*1240*/  IMAD.WIDE R2, R5, 0x2, R2 ;  /* 0x0000000205027825 */ /* 0x022fe200078e0202 */
[----:B------:R-:W-:Y:S02]  /*1250*/  STS [R0+0x40], R25 ;  /* 0x0000401900007388 */ /* 0x000fe40000000800 */
[----:B------:R-:W-:-:S02]  /*1260*/  ULEA UR5, UR6, UR5, 0x3 ;  /* 0x0000000506057291 */ /* 0x000fc4000f8e183f */
[----:B------:R-:W-:Y:S02]  /*1270*/  STS [R0+0x8c0], R27 ;  /* 0x0008c01b00007388 */ /* 0x000fe40000000800 */
[----:B------:R-:W-:Y:S02]  /*1280*/  USHF.L.U32 UR4, UR5, 0x4, URZ ;  /* 0x0000000405047899 */ /* 0x000fe4000800063f */
[----:B------:R-:W-:Y:S04]  /*1290*/  STS [R0+0x80], R29 ;  /* 0x0000801d00007388 */ /* 0x000fe80000000800 */
[----:B------:R-:W-:Y:S04]  /*12a0*/  STS [R0+0x900], R31 ;  /* 0x0009001f00007388 */ /* 0x000fe80000000800 */
[----:B------:R-:W-:Y:S04]  /*12b0*/  STS [R0+0xc0], R9 ;  /* 0x0000c00900007388 */ /* 0x000fe80000000800 */
[----:B------:R1:W-:Y:S01]  /*12c0*/  STS [R0+0x940], R11 ;  /* 0x0009400b00007388 */ /* 0x0003e20000000800 */
[----:B------:R-:W-:Y:S01]  /*12d0*/  BAR.SYNC.DEFER_BLOCKING 0x0 ;  /* 0x0000000000007b1d */ /* 0x000fe20000010000 */
[----:B-1----:R-:W-:-:S04]  /*12e0*/  SGXT.U32 R0, R4, 0x3 ;  /* 0x000000030400781a */ /* 0x002fc80000000000 */
[----:B------:R-:W-:-:S04]  /*12f0*/  LOP3.LUT R0, R0, UR4, RZ, 0xfc, !PT ;  /* 0x0000000400007c12 */ /* 0x000fc8000f8efcff */
[----:B------:R-:W-:Y:S02]  /*1300*/  ISETP.LT.AND P1, PT, R0, 0x1, !P0 ;  /* 0x000000010000780c */ /* 0x000fe40004721270 */
[----:B------:R-:W-:Y:S01]  /*1310*/  ISETP.GT.AND P0, PT, RZ, UR5, !P0 ;  /* 0x00000005ff007c0c */ /* 0x000fe2000c704270 */
[----:B--2---:R-:W1:Y:S10]  /*1320*/  LDS.128 R12, [R45] ;  /* 0x000000002d0c7984 */ /* 0x004e740000000c00 */
[----:B-1----:R1:W-:Y:S02]  /*1330*/  @P1 STG.E.128 desc[UR16][R2.64], R12 ;  /* 0x0000000c02001986 */ /* 0x0023e4000c101d10 */
[----:B------:R-:W-:Y:S05]  /*1340*/  @!P0 EXIT ;  /* 0x000000000000894d */ /* 0x000fea0003800000 */
[----:B------:R-:W1:Y:S04]  /*1350*/  LDS.128 R44, [R45+0x880] ;  /* 0x000880002d2c7984 */ /* 0x000e680000000c00 */
[----:B-1----:R-:W-:Y:S01]  /*1360*/  STG.E.128 desc[UR16][R2.64], R44 ;  /* 0x0000002c02007986 */ /* 0x002fe2000c101d10 */
[----:B------:R-:W-:Y:S05]  /*1370*/  EXIT ;  /* 0x000000000000794d */ /* 0x000fea0003800000 */
.L_x_1:
[----:B------:R-:W-:-:S00]  /*1380*/  BRA `(.L_x_1) ;  /* 0xfffffffc00fc7947 */ /* 0x000fc0000383ffff */
[----:B------:R-:W-:-:S00]  /*1390*/  NOP ;  /* 0x0000000000007918 */ /* 0x000fc00000000000 */
        /* <DEDUP_REMOVED lines=14> */
.L_x_2:


//--------------------- .nv.shared.triton_mm      --------------------------
	.section	.nv.shared.triton_mm,"aw",@nobits
	.sectionflags	@""
	.align	16
	.zero		1024


//--------------------- .nv.constant0.triton_mm   --------------------------
	.section	.nv.constant0.triton_mm,"a",@progbits
	.sectionflags	@""
	.align	4
.nv.constant0.triton_mm:
	.zero		552
